	.headerflags	@"EF_CUDA_TEXMODE_UNIFIED EF_CUDA_64BIT_ADDRESS EF_CUDA_ACCELERATORS EF_CUDA_SM90 EF_CUDA_VIRTUAL_SM(EF_CUDA_SM90)"
	.elftype	@"ET_EXEC"


//--------------------- .nv.info                  --------------------------
	.section	.nv.info,"",@"SHT_CUDA_INFO"
	.align	4


	//----- nvinfo : EIATTR_REGCOUNT
	.align		4
        /*0000*/ 	.byte	0x04, 0x2f
        /*0002*/ 	.short	(.L_1 - .L_0)
	.align		4
.L_0:
        /*0004*/ 	.word	index@(triton_poi_fused__to_copy_6)
        /*0008*/ 	.word	0x00000008


	//----- nvinfo : EIATTR_MIN_STACK_SIZE
	.align		4
.L_1:
        /*000c*/ 	.byte	0x04, 0x12
        /*000e*/ 	.short	(.L_3 - .L_2)
	.align		4
.L_2:
        /*0010*/ 	.word	index@(triton_poi_fused__to_copy_6)
        /*0014*/ 	.word	0x00000000


	//----- nvinfo : EIATTR_FRAME_SIZE
	.align		4
.L_3:
        /*0018*/ 	.byte	0x04, 0x11
        /*001a*/ 	.short	(.L_5 - .L_4)
	.align		4
.L_4:
        /*001c*/ 	.word	index@(triton_poi_fused__to_copy_6)
        /*0020*/ 	.word	0x00000000


	//----- nvinfo : EIATTR_MIN_STACK_SIZE
	.align		4
.L_5:
        /*0024*/ 	.byte	0x04, 0x12
        /*0026*/ 	.short	(.L_7 - .L_6)
	.align		4
.L_6:
        /*0028*/ 	.word	index@(triton_poi_fused__to_copy_6)
        /*002c*/ 	.word	0x00000000
.L_7:


//--------------------- .nv.info.triton_poi_fused__to_copy_6 --------------------------
	.section	.nv.info.triton_poi_fused__to_copy_6,"",@"SHT_CUDA_INFO"
	.sectionflags	@""
	.align	4


	//----- nvinfo : EIATTR_CUDA_API_VERSION
	.align		4
        /*0000*/ 	.byte	0x04, 0x37
        /*0002*/ 	.short	(.L_9 - .L_8)
.L_8:
        /*0004*/ 	.word	0x0000007c


	//----- nvinfo : EIATTR_KPARAM_INFO
	.align		4
.L_9:
        /*0008*/ 	.byte	0x04, 0x17
        /*000a*/ 	.short	(.L_11 - .L_10)
.L_10:
        /*000c*/ 	.word	0x00000000
        /*0010*/ 	.short	0x0001
        /*0012*/ 	.short	0x0008
        /*0014*/ 	.byte	0x00, 0xf0, 0x11, 0x00


	//----- nvinfo : EIATTR_KPARAM_INFO
	.align		4
.L_11:
        /*0018*/ 	.byte	0x04, 0x17
        /*001a*/ 	.short	(.L_13 - .L_12)
.L_12:
        /*001c*/ 	.word	0x00000000
        /*0020*/ 	.short	0x0000
        /*0022*/ 	.short	0x0000
        /*0024*/ 	.byte	0x00, 0xf4, 0x21, 0x00


	//----- nvinfo : EIATTR_SPARSE_MMA_MASK
	.align		4
.L_13:
        /*0028*/ 	.byte	0x03, 0x50
        /*002a*/ 	.short	0x0000


	//----- nvinfo : EIATTR_MAXREG_COUNT
	.align		4
        /*002c*/ 	.byte	0x03, 0x1b
        /*002e*/ 	.short	0x00ff


	//----- nvinfo : EIATTR_EXIT_INSTR_OFFSETS
	.align		4
        /*0030*/ 	.byte	0x04, 0x1c
        /*0032*/ 	.short	(.L_15 - .L_14)


	//   ....[0]....
.L_14:
        /*0034*/ 	.word	0x00000090


	//   ....[1]....
        /*0038*/ 	.word	0x000000c0


	//----- nvinfo : EIATTR_REQNTID
	.align		4
.L_15:
        /*003c*/ 	.byte	0x04, 0x10
        /*003e*/ 	.short	(.L_17 - .L_16)
.L_16:
        /*0040*/ 	.word	0x00000020
        /*0044*/ 	.word	0x00000001
        /*0048*/ 	.word	0x00000001


	//----- nvinfo : EIATTR_CBANK_PARAM_SIZE
	.align		4
.L_17:
        /*004c*/ 	.byte	0x03, 0x19
        /*004e*/ 	.short	0x000c


	//----- nvinfo : EIATTR_PARAM_CBANK
	.align		4
        /*0050*/ 	.byte	0x04, 0x0a
        /*0052*/ 	.short	(.L_19 - .L_18)
	.align		4
.L_18:
        /*0054*/ 	.word	index@(.nv.constant0.triton_poi_fused__to_copy_6)
        /*0058*/ 	.short	0x0210
        /*005a*/ 	.short	0x000c


	//----- nvinfo : EIATTR_SW_WAR
	.align		4
.L_19:
        /*005c*/ 	.byte	0x04, 0x36
        /*005e*/ 	.short	(.L_21 - .L_20)
.L_20:
        /*0060*/ 	.word	0x00000008
.L_21:


//--------------------- .nv.callgraph             --------------------------
	.section	.nv.callgraph,"",@"SHT_CUDA_CALLGRAPH"
	.align	4
	.sectionentsize	8
	.align		4
        /*0000*/ 	.word	0x00000000
	.align		4
        /*0004*/ 	.word	0xffffffff
	.align		4
        /*0008*/ 	.word	0x00000000
	.align		4
        /*000c*/ 	.word	0xfffffffe
	.align		4
        /*0010*/ 	.word	0x00000000
	.align		4
        /*0014*/ 	.word	0xfffffffd
	.align		4
        /*0018*/ 	.word	0x00000000
	.align		4
        /*001c*/ 	.word	0xfffffffc


//--------------------- .text.triton_poi_fused__to_copy_6 --------------------------
	.section	.text.triton_poi_fused__to_copy_6,"ax",@progbits
	.align	128
        .global         triton_poi_fused__to_copy_6
        .type           triton_poi_fused__to_copy_6,@function
        .size           triton_poi_fused__to_copy_6,(.L_x_1 - triton_poi_fused__to_copy_6)
        .other          triton_poi_fused__to_copy_6,@"STO_CUDA_ENTRY STV_DEFAULT"
triton_poi_fused__to_copy_6:
.text.triton_poi_fused__to_copy_6:
[----:B------:R-:W0:Y:S02]  /*0000*/  LDC R1, c[0x0][0x28] ;  /* 0x00000a00ff017b82 */ /* 0x000e240000000800 */
[----:B------:R-:W1:Y:S01]  /*0010*/  S2R R4, SR_TID.X ;  /* 0x0000000000047919 */ /* 0x000e620000002100 */
[----:B------:R-:W2:Y:S01]  /*0020*/  LDC.64 R2, c[0x0][0x210] ;  /* 0x00008400ff027b82 */ /* 0x000ea20000000a00 */
[----:B------:R-:W3:Y:S01]  /*0030*/  S2R R5, SR_CTAID.X ;  /* 0x0000000000057919 */ /* 0x000ee20000002500 */
[C---:B-1----:R-:W-:Y:S02]  /*0040*/  LOP3.LUT R0, R4.reuse, 0x3, RZ, 0xc0, !PT ;  /* 0x0000000304007812 */ /* 0x042fe400078ec0ff */
[----:B------:R-:W-:-:S03]  /*0050*/  LOP3.LUT P0, RZ, R4, 0x1c, RZ, 0xc0, !PT ;  /* 0x0000001c04ff7812 */ /* 0x000fc6000780c0ff */
[----:B---3--:R-:W-:-:S04]  /*0060*/  IMAD R5, R5, 0x4, R0 ;  /* 0x0000000405057824 */ /* 0x008fc800078e0200 */
[C---:B--2---:R-:W-:Y:S01]  /*0070*/  IMAD.WIDE R2, R5.reuse, 0x8, R2 ;  /* 0x0000000805027825 */ /* 0x044fe200078e0202 */
[----:B------:R-:W-:-:S13]  /*0080*/  ISETP.LT.AND P0, PT, R5, 0x4, !P0 ;  /* 0x000000040500780c */ /* 0x000fda0004701270 */
[----:B------:R-:W-:Y:S05]  /*0090*/  @!P0 EXIT ;  /* 0x000000000000894d */ /* 0x000fea0003800000 */
[----:B------:R-:W-:Y:S02]  /*00a0*/  ULDC.64 UR4, c[0x0][0x208] ;  /* 0x0000820000047ab9 */ /* 0x000fe40000000a00 */
[----:B------:R-:W-:Y:S01]  /*00b0*/  STG.E.64 desc[UR4][R2.64], RZ ;  /* 0x000000ff02007986 */ /* 0x000fe2000c101b04 */
[----:B------:R-:W-:Y:S05]  /*00c0*/  EXIT ;  /* 0x000000000000794d */ /* 0x000fea0003800000 */
.L_x_0:
[----:B------:R-:W-:-:S00]  /*00d0*/  BRA `(.L_x_0) ;  /* 0xfffffffc00fc7947 */ /* 0x000fc0000383ffff */
[----:B------:R-:W-:-:S00]  /*00e0*/  NOP ;  /* 0x0000000000007918 */ /* 0x000fc00000000000 */
        /* <DEDUP_REMOVED lines=9> */
.L_x_1:


//--------------------- .nv.constant0.triton_poi_fused__to_copy_6 --------------------------
	.section	.nv.constant0.triton_poi_fused__to_copy_6,"a",@progbits
	.sectionflags	@""
	.align	4
.nv.constant0.triton_poi_fused__to_copy_6:
	.zero		540
